//
// Generated by NVIDIA NVVM Compiler
//
// Compiler Build ID: CL-36424714
// Cuda compilation tools, release 13.0, V13.0.88
// Based on NVVM 20.0.0
//

.version 9.0
.target sm_100
.address_size 64

	// .globl	_Z15GPUCountBillionPi

.visible .entry _Z15GPUCountBillionPi(
	.param .u64 .ptr .align 1 _Z15GPUCountBillionPi_param_0
)
{
	.reg .b32 	%r<2>;
	.reg .b64 	%rd<3>;

	ld.param.u64 	%rd1, [_Z15GPUCountBillionPi_param_0];
	cvta.to.global.u64 	%rd2, %rd1;
	mov.b32 	%r1, 1000000000;
	st.global.u32 	[%rd2], %r1;
	ret;

}


// ===== COMPILED SASS (sm_100) =====

	.target	sm_100

	.elftype	@"ET_EXEC"


//--------------------- .note.nv.tkinfo           --------------------------
	.section	.note.nv.tkinfo,"",@"SHT_NOTE"
	.sectionflags	@"SHF_NOTE_NV_TKINFO"
	.tkinfo
        /*0018*/ 	.word	0x00000002
        /*0030*/ 	.string	""
        /*0030*/ 	.string	"ptxas"
        /*0030*/ 	.string	"Cuda compilation tools, release 13.0, V13.0.88"
        /*0030*/ 	.string	"Build cuda_13.0.r13.0/compiler.36424714_0"
        /*0030*/ 	.string	"-arch sm_100 -m 64 "



//--------------------- .note.nv.cuinfo           --------------------------
	.section	.note.nv.cuinfo,"",@"SHT_NOTE"
	.sectionflags	@"SHF_NOTE_NV_CUINFO"
        /*0018*/ 	.short	0x0002
        /*001a*/ 	.short	0x0064
        /*001c*/ 	.short	0x0082
	.zero		2


//--------------------- .nv.info                  --------------------------
	.section	.nv.info,"",@"SHT_CUDA_INFO"
	.align	4


	//----- nvinfo : EIATTR_REGCOUNT
	.align		4
        /*0000*/ 	.byte	0x04, 0x2f
        /*0002*/ 	.short	(.L_1 - .L_0)
	.align		4
.L_0:
        /*0004*/ 	.word	index@(_Z15GPUCountBillionPi)
        /*0008*/ 	.word	0x00000008


	//----- nvinfo : EIATTR_FRAME_SIZE
	.align		4
.L_1:
        /*000c*/ 	.byte	0x04, 0x11
        /*000e*/ 	.short	(.L_3 - .L_2)
	.align		4
.L_2:
        /*0010*/ 	.word	index@(_Z15GPUCountBillionPi)
        /*0014*/ 	.word	0x00000000


	//----- nvinfo : EIATTR_MIN_STACK_SIZE
	.align		4
.L_3:
        /*0018*/ 	.byte	0x04, 0x12
        /*001a*/ 	.short	(.L_5 - .L_4)
	.align		4
.L_4:
        /*001c*/ 	.word	index@(_Z15GPUCountBillionPi)
        /*0020*/ 	.word	0x00000000
.L_5:


//--------------------- .nv.compat                --------------------------
	.section	.nv.compat,"",@"SHT_CUDA_COMPAT_INFO"
	.align	4
        /*0000*/ 	.byte	0x02, 0x09, 0x00, 0x00, 0x02, 0x02, 0x01, 0x00, 0x02, 0x05, 0x05, 0x00, 0x03, 0x07, 0x01, 0x01
        /*0010*/ 	.byte	0x02, 0x03, 0x00, 0x00, 0x02, 0x06, 0x01, 0x00, 0x04, 0x0b, 0x08, 0x00, 0x09, 0x00, 0x00, 0x00
        /*0020*/ 	.byte	0x00, 0x00, 0x00, 0x00


//--------------------- .nv.info._Z15GPUCountBillionPi --------------------------
	.section	.nv.info._Z15GPUCountBillionPi,"",@"SHT_CUDA_INFO"
	.sectionflags	@""
	.align	4


	//----- nvinfo : EIATTR_CUDA_API_VERSION
	.align		4
        /*0000*/ 	.byte	0x04, 0x37
        /*0002*/ 	.short	(.L_7 - .L_6)
.L_6:
        /*0004*/ 	.word	0x00000082


	//----- nvinfo : EIATTR_KPARAM_INFO
	.align		4
.L_7:
        /*0008*/ 	.byte	0x04, 0x17
        /*000a*/ 	.short	(.L_9 - .L_8)
.L_8:
        /*000c*/ 	.word	0x00000000
        /*0010*/ 	.short	0x0000
        /*0012*/ 	.short	0x0000
        /*0014*/ 	.byte	0x00, 0xf5, 0x21, 0x00


	//----- nvinfo : EIATTR_SPARSE_MMA_MASK
	.align		4
.L_9:
        /*0018*/ 	.byte	0x03, 0x50
        /*001a*/ 	.short	0x0000


	//----- nvinfo : EIATTR_MAXREG_COUNT
	.align		4
        /*001c*/ 	.byte	0x03, 0x1b
        /*001e*/ 	.short	0x00ff


	//----- nvinfo : EIATTR_MERCURY_ISA_VERSION
	.align		4
        /*0020*/ 	.byte	0x03, 0x5f
        /*0022*/ 	.short	0x0101


	//----- nvinfo : EIATTR_VRC_CTA_INIT_COUNT
	.align		4
        /*0024*/ 	.byte	0x02, 0x4a
	.zero		1
	.zero		1


	//----- nvinfo : EIATTR_EXIT_INSTR_OFFSETS
	.align		4
        /*0028*/ 	.byte	0x04, 0x1c
        /*002a*/ 	.short	(.L_11 - .L_10)


	//   ....[0]....
.L_10:
        /*002c*/ 	.word	0x00000050


	//----- nvinfo : EIATTR_CBANK_PARAM_SIZE
	.align		4
.L_11:
        /*0030*/ 	.byte	0x03, 0x19
        /*0032*/ 	.short	0x0008


	//----- nvinfo : EIATTR_PARAM_CBANK
	.align		4
        /*0034*/ 	.byte	0x04, 0x0a
        /*0036*/ 	.short	(.L_13 - .L_12)
	.align		4
.L_12:
        /*0038*/ 	.word	index@(.nv.constant0._Z15GPUCountBillionPi)
        /*003c*/ 	.short	0x0380
        /*003e*/ 	.short	0x0008


	//----- nvinfo : EIATTR_SW_WAR
	.align		4
.L_13:
        /*0040*/ 	.byte	0x04, 0x36
        /*0042*/ 	.short	(.L_15 - .L_14)
.L_14:
        /*0044*/ 	.word	0x00000008
.L_15:


//--------------------- .nv.callgraph             --------------------------
	.section	.nv.callgraph,"",@"SHT_CUDA_CALLGRAPH"
	.align	4
	.sectionentsize	8
	.align		4
        /*0000*/ 	.word	0x00000000
	.align		4
        /*0004*/ 	.word	0xffffffff
	.align		4
        /*0008*/ 	.word	0x00000000
	.align		4
        /*000c*/ 	.word	0xfffffffe
	.align		4
        /*0010*/ 	.word	0x00000000
	.align		4
        /*0014*/ 	.word	0xfffffffd
	.align		4
        /*0018*/ 	.word	0x00000000
	.align		4
        /*001c*/ 	.word	0xfffffffc


//--------------------- .text._Z15GPUCountBillionPi --------------------------
	.section	.text._Z15GPUCountBillionPi,"ax",@progbits
	.align	128
        .global         _Z15GPUCountBillionPi
        .type           _Z15GPUCountBillionPi,@function
        .size           _Z15GPUCountBillionPi,(.L_x_1 - _Z15GPUCountBillionPi)
        .other          _Z15GPUCountBillionPi,@"STO_CUDA_ENTRY STV_DEFAULT"
_Z15GPUCountBillionPi:
.text._Z15GPUCountBillionPi:
[----:B------:R-:W-:Y:S08]  /*0000*/  LDC R1, c[0x0][0x37c] ;  /* 0x0000df00ff017b82 */ /* 0x000ff00000000800 */
[----:B------:R-:W0:Y:S01]  /*0010*/  LDC.64 R2, c[0x0][0x380] ;  /* 0x0000e000ff027b82 */ /* 0x000e220000000a00 */
[----:B------:R-:W0:Y:S01]  /*0020*/  LDCU.64 UR4, c[0x0][0x358] ;  /* 0x00006b00ff0477ac */ /* 0x000e220008000a00 */
[----:B------:R-:W-:-:S05]  /*0030*/  HFMA2 R5, -RZ, RZ, 0.9501953125, -12 ;  /* 0x3b9aca00ff057431 */ /* 0x000fca00000001ff */
[----:B0-----:R-:W-:Y:S01]  /*0040*/  STG.E desc[UR4][R2.64], R5 ;  /* 0x0000000502007986 */ /* 0x001fe2000c101904 */
[----:B------:R-:W-:Y:S05]  /*0050*/  EXIT ;  /* 0x000000000000794d */ /* 0x000fea0003800000 */
.L_x_0:
[----:B------:R-:W-:-:S00]  /*0060*/  BRA `(.L_x_0) ;  /* 0xfffffffc00fc7947 */ /* 0x000fc0000383ffff */
[----:B------:R-:W-:-:S00]  /*0070*/  NOP ;  /* 0x0000000000007918 */ /* 0x000fc00000000000 */
        /* <DEDUP_REMOVED lines=8> */
.L_x_1:


//--------------------- .nv.shared.reserved.0     --------------------------
	.section	.nv.shared.reserved.0,"aw",@nobits
	.weak		__nv_reservedSMEM_offset_0_alias
	.size		__nv_reservedSMEM_offset_0_alias, 0, 64
	.other		__nv_reservedSMEM_offset_0_alias,@"STO_CUDA_RESERVED_SHARED STV_DEFAULT"
__nv_reservedSMEM_offset_0_alias:
	.zero		0
	.zero		64


//--------------------- .nv.constant0._Z15GPUCountBillionPi --------------------------
	.section	.nv.constant0._Z15GPUCountBillionPi,"a",@progbits
	.sectionflags	@""
	.align	4
.nv.constant0._Z15GPUCountBillionPi:
	.zero		904


//--------------------- SYMBOLS --------------------------

	.type		.nv.reservedSmem.offset0,@object
	.size		.nv.reservedSmem.offset0,0x4
